	.headerflags	@"EF_CUDA_TEXMODE_UNIFIED EF_CUDA_64BIT_ADDRESS EF_CUDA_ACCELERATORS EF_CUDA_SM90 EF_CUDA_VIRTUAL_SM(EF_CUDA_SM90)"
	.elftype	@"ET_EXEC"


//--------------------- .nv.info                  --------------------------
	.section	.nv.info,"",@"SHT_CUDA_INFO"
	.align	4


	//----- nvinfo : EIATTR_REGCOUNT
	.align		4
        /*0000*/ 	.byte	0x04, 0x2f
        /*0002*/ 	.short	(.L_3 - .L_2)
	.align		4
.L_2:
        /*0004*/ 	.word	index@(triton_poi_fused_div_0)
        /*0008*/ 	.word	0x00000010


	//----- nvinfo : EIATTR_MIN_STACK_SIZE
	.align		4
.L_3:
        /*000c*/ 	.byte	0x04, 0x12
        /*000e*/ 	.short	(.L_5 - .L_4)
	.align		4
.L_4:
        /*0010*/ 	.word	index@(triton_poi_fused_div_0)
        /*0014*/ 	.word	0x00000000


	//----- nvinfo : EIATTR_FRAME_SIZE
	.align		4
.L_5:
        /*0018*/ 	.byte	0x04, 0x11
        /*001a*/ 	.short	(.L_7 - .L_6)
	.align		4
.L_6:
        /*001c*/ 	.word	index@(triton_poi_fused_div_0)
        /*0020*/ 	.word	0x00000000


	//----- nvinfo : EIATTR_MIN_STACK_SIZE
	.align		4
.L_7:
        /*0024*/ 	.byte	0x04, 0x12
        /*0026*/ 	.short	(.L_9 - .L_8)
	.align		4
.L_8:
        /*0028*/ 	.word	index@(triton_poi_fused_div_0)
        /*002c*/ 	.word	0x00000000
.L_9:


//--------------------- .nv.info.triton_poi_fused_div_0 --------------------------
	.section	.nv.info.triton_poi_fused_div_0,"",@"SHT_CUDA_INFO"
	.sectionflags	@""
	.align	4


	//----- nvinfo : EIATTR_CUDA_API_VERSION
	.align		4
        /*0000*/ 	.byte	0x04, 0x37
        /*0002*/ 	.short	(.L_11 - .L_10)
.L_10:
        /*0004*/ 	.word	0x0000007c


	//----- nvinfo : EIATTR_KPARAM_INFO
	.align		4
.L_11:
        /*0008*/ 	.byte	0x04, 0x17
        /*000a*/ 	.short	(.L_13 - .L_12)
.L_12:
        /*000c*/ 	.word	0x00000000
        /*0010*/ 	.short	0x0002
        /*0012*/ 	.short	0x0010
        /*0014*/ 	.byte	0x00, 0xf0, 0x11, 0x00


	//----- nvinfo : EIATTR_KPARAM_INFO
	.align		4
.L_13:
        /*0018*/ 	.byte	0x04, 0x17
        /*001a*/ 	.short	(.L_15 - .L_14)
.L_14:
        /*001c*/ 	.word	0x00000000
        /*0020*/ 	.short	0x0001
        /*0022*/ 	.short	0x0008
        /*0024*/ 	.byte	0x00, 0xf4, 0x21, 0x00


	//----- nvinfo : EIATTR_KPARAM_INFO
	.align		4
.L_15:
        /*0028*/ 	.byte	0x04, 0x17
        /*002a*/ 	.short	(.L_17 - .L_16)
.L_16:
        /*002c*/ 	.word	0x00000000
        /*0030*/ 	.short	0x0000
        /*0032*/ 	.short	0x0000
        /*0034*/ 	.byte	0x00, 0xf4, 0x21, 0x00


	//----- nvinfo : EIATTR_SPARSE_MMA_MASK
	.align		4
.L_17:
        /*0038*/ 	.byte	0x03, 0x50
        /*003a*/ 	.short	0x0000


	//----- nvinfo : EIATTR_MAXREG_COUNT
	.align		4
        /*003c*/ 	.byte	0x03, 0x1b
        /*003e*/ 	.short	0x00ff


	//----- nvinfo : EIATTR_EXIT_INSTR_OFFSETS
	.align		4
        /*0040*/ 	.byte	0x04, 0x1c
        /*0042*/ 	.short	(.L_19 - .L_18)


	//   ....[0]....
.L_18:
        /*0044*/ 	.word	0x00000290


	//   ....[1]....
        /*0048*/ 	.word	0x000002b0


	//----- nvinfo : EIATTR_REQNTID
	.align		4
.L_19:
        /*004c*/ 	.byte	0x04, 0x10
        /*004e*/ 	.short	(.L_21 - .L_20)
.L_20:
        /*0050*/ 	.word	0x00000080
        /*0054*/ 	.word	0x00000001
        /*0058*/ 	.word	0x00000001


	//----- nvinfo : EIATTR_CBANK_PARAM_SIZE
	.align		4
.L_21:
        /*005c*/ 	.byte	0x03, 0x19
        /*005e*/ 	.short	0x0014


	//----- nvinfo : EIATTR_PARAM_CBANK
	.align		4
        /*0060*/ 	.byte	0x04, 0x0a
        /*0062*/ 	.short	(.L_23 - .L_22)
	.align		4
.L_22:
        /*0064*/ 	.word	index@(.nv.constant0.triton_poi_fused_div_0)
        /*0068*/ 	.short	0x0210
        /*006a*/ 	.short	0x0014


	//----- nvinfo : EIATTR_SW_WAR
	.align		4
.L_23:
        /*006c*/ 	.byte	0x04, 0x36
        /*006e*/ 	.short	(.L_25 - .L_24)
.L_24:
        /*0070*/ 	.word	0x00000008
.L_25:


//--------------------- .nv.callgraph             --------------------------
	.section	.nv.callgraph,"",@"SHT_CUDA_CALLGRAPH"
	.align	4
	.sectionentsize	8
	.align		4
        /*0000*/ 	.word	0x00000000
	.align		4
        /*0004*/ 	.word	0xffffffff
	.align		4
        /*0008*/ 	.word	0x00000000
	.align		4
        /*000c*/ 	.word	0xfffffffe
	.align		4
        /*0010*/ 	.word	0x00000000
	.align		4
        /*0014*/ 	.word	0xfffffffd
	.align		4
        /*0018*/ 	.word	0x00000000
	.align		4
        /*001c*/ 	.word	0xfffffffc


//--------------------- .nv.constant4             --------------------------
	.section	.nv.constant4,"a",@progbits
	.align	8
	.align		8
.nv.constant4:
        /*0000*/ 	.dword	_$_str
	.align		8
        /*0008*/ 	.dword	_$_str_$_2


//--------------------- .text.triton_poi_fused_div_0 --------------------------
	.section	.text.triton_poi_fused_div_0,"ax",@progbits
	.align	128
        .global         triton_poi_fused_div_0
        .type           triton_poi_fused_div_0,@function
        .size           triton_poi_fused_div_0,(.L_x_1 - triton_poi_fused_div_0)
        .other          triton_poi_fused_div_0,@"STO_CUDA_ENTRY STV_DEFAULT"
triton_poi_fused_div_0:
.text.triton_poi_fused_div_0:
[----:B------:R-:W0:Y:S02]  /*0000*/  LDC R1, c[0x0][0x28] ;  /* 0x00000a00ff017b82 */ /* 0x000e240000000800 */
[----:B------:R-:W1:Y:S01]  /*0010*/  S2R R0, SR_TID.X ;  /* 0x0000000000007919 */ /* 0x000e620000002100 */
[----:B------:R-:W2:Y:S01]  /*0020*/  LDC.64 R2, c[0x0][0x210] ;  /* 0x00008400ff027b82 */ /* 0x000ea20000000a00 */
[----:B------:R-:W-:Y:S01]  /*0030*/  IMAD.MOV.U32 R6, RZ, RZ, RZ ;  /* 0x000000ffff067224 */ /* 0x000fe200078e00ff */
[----:B------:R-:W-:Y:S01]  /*0040*/  ULDC.64 UR4, c[0x0][0x208] ;  /* 0x0000820000047ab9 */ /* 0x000fe20000000a00 */
[----:B------:R-:W3:Y:S01]  /*0050*/  S2R R7, SR_CTAID.X ;  /* 0x0000000000077919 */ /* 0x000ee20000002500 */
[----:B------:R-:W-:Y:S02]  /*0060*/  CS2R R8, SRZ ;  /* 0x0000000000087805 */ /* 0x000fe4000001ff00 */
[----:B-1----:R-:W-:Y:S02]  /*0070*/  LOP3.LUT R0, R0, 0x7f, RZ, 0xc0, !PT ;  /* 0x0000007f00007812 */ /* 0x002fe400078ec0ff */
[----:B---3--:R-:W-:-:S03]  /*0080*/  SHF.R.S32.HI R4, RZ, 0x18, R7 ;  /* 0x00000018ff047819 */ /* 0x008fc60000011407 */
[----:B------:R-:W-:Y:S01]  /*0090*/  IMAD R7, R7, 0x80, R0 ;  /* 0x0000008007077824 */ /* 0x000fe200078e0200 */
[----:B------:R-:W-:-:S04]  /*00a0*/  SGXT R0, R4, 0x1 ;  /* 0x000000010400781a */ /* 0x000fc80000000200 */
[----:B------:R-:W-:Y:S02]  /*00b0*/  ISETP.GE.AND P0, PT, R7, 0x100, PT ;  /* 0x000001000700780c */ /* 0x000fe40003f06270 */
[----:B------:R-:W-:-:S04]  /*00c0*/  LEA.HI R0, R0, R7, RZ, 0x2 ;  /* 0x0000000700007211 */ /* 0x000fc800078f10ff */
[----:B------:R-:W-:Y:S01]  /*00d0*/  LOP3.LUT R5, R0, 0xfffffffc, RZ, 0xc0, !PT ;  /* 0xfffffffc00057812 */ /* 0x000fe200078ec0ff */
[----:B------:R-:W-:-:S04]  /*00e0*/  HFMA2.MMA R0, -RZ, RZ, 0, 0 ;  /* 0x00000000ff007435 */ /* 0x000fc800000001ff */
[----:B--2---:R-:W-:-:S05]  /*00f0*/  IMAD.WIDE R4, R5, 0x4, R2 ;  /* 0x0000000405047825 */ /* 0x004fca00078e0202 */
[----:B------:R-:W2:Y:S04]  /*0100*/  @!P0 LDG.E.EL R6, desc[UR4][R4.64+0x4] ;  /* 0x0000040404068981 */ /* 0x000ea8000c2e1900 */
[----:B------:R-:W3:Y:S04]  /*0110*/  @!P0 LDG.E.EL R0, desc[UR4][R4.64] ;  /* 0x0000000404008981 */ /* 0x000ee8000c2e1900 */
[----:B------:R-:W4:Y:S04]  /*0120*/  @!P0 LDG.E.EL R8, desc[UR4][R4.64+0x8] ;  /* 0x0000080404088981 */ /* 0x000f28000c2e1900 */
[----:B------:R-:W5:Y:S01]  /*0130*/  @!P0 LDG.E.EL R9, desc[UR4][R4.64+0xc] ;  /* 0x00000c0404098981 */ /* 0x000f62000c2e1900 */
[----:B------:R-:W-:Y:S01]  /*0140*/  MOV R13, RZ ;  /* 0x000000ff000d7202 */ /* 0x000fe20000000f00 */
[----:B------:R-:W-:-:S05]  /*0150*/  IMAD.WIDE R2, R7, 0x4, R2 ;  /* 0x0000000407027825 */ /* 0x000fca00078e0202 */
[----:B------:R1:W5:Y:S02]  /*0160*/  @!P0 LDG.E R13, desc[UR4][R2.64] ;  /* 0x00000004020d8981 */ /* 0x000364000c1e1900 */
[----:B-1----:R-:W1:Y:S02]  /*0170*/  LDC.64 R2, c[0x0][0x218] ;  /* 0x00008600ff027b82 */ /* 0x002e640000000a00 */
[----:B-1----:R-:W-:-:S04]  /*0180*/  IMAD.WIDE R2, R7, 0x4, R2 ;  /* 0x0000000407027825 */ /* 0x002fc800078e0202 */
[----:B--2---:R-:W-:-:S04]  /*0190*/  FMUL R11, R6, R6 ;  /* 0x00000006060b7220 */ /* 0x004fc80000400000 */
[----:B---3--:R-:W-:-:S04]  /*01a0*/  FFMA R11, R0, R0, R11 ;  /* 0x00000000000b7223 */ /* 0x008fc8000000000b */
[----:B----4-:R-:W-:-:S04]  /*01b0*/  FFMA R8, R8, R8, R11 ;  /* 0x0000000808087223 */ /* 0x010fc8000000000b */
[----:B-----5:R-:W-:-:S04]  /*01c0*/  FFMA R8, R9, R9, R8 ;  /* 0x0000000909087223 */ /* 0x020fc80000000008 */
[----:B------:R-:W1:Y:S02]  /*01d0*/  MUFU.SQRT R0, R8 ;  /* 0x0000000800007308 */ /* 0x000e640000002000 */
[C---:B-1----:R-:W-:Y:S02]  /*01e0*/  FSETP.GT.AND P1, PT, R0.reuse, 9.9999999600419720025e-13, PT ;  /* 0x2b8cbccc0000780b */ /* 0x042fe40003f24000 */
[----:B------:R-:W-:-:S11]  /*01f0*/  FSETP.NAN.AND P2, PT, R0, R0, PT ;  /* 0x000000000000720b */ /* 0x000fd60003f48000 */
[----:B------:R-:W-:-:S04]  /*0200*/  @!P1 FSEL R0, R0, 9.9999999600419720025e-13, P2 ;  /* 0x2b8cbccc00009808 */ /* 0x000fc80001000000 */
[C---:B------:R-:W-:Y:S02]  /*0210*/  FSETP.GT.AND P1, PT, R0.reuse, 8.50705917302346158658e+37, PT ;  /* 0x7e8000000000780b */ /* 0x040fe40003f24000 */
[----:B------:R-:W-:-:S11]  /*0220*/  FSETP.GEU.AND P2, PT, R0, 1.175494350822287508e-38, PT ;  /* 0x008000000000780b */ /* 0x000fd60003f4e000 */
[----:B------:R-:W-:Y:S01]  /*0230*/  @P1 FMUL R0, R0, 0.25 ;  /* 0x3e80000000001820 */ /* 0x000fe20000400000 */
[----:B------:R-:W-:-:S03]  /*0240*/  @P1 FMUL R13, R13, 0.25 ;  /* 0x3e8000000d0d1820 */ /* 0x000fc60000400000 */
[----:B------:R-:W-:Y:S01]  /*0250*/  @!P2 FMUL R0, R0, 16777216 ;  /* 0x4b8000000000a820 */ /* 0x000fe20000400000 */
[----:B------:R-:W-:-:S05]  /*0260*/  @!P2 FMUL R13, R13, 16777216 ;  /* 0x4b8000000d0da820 */ /* 0x000fca0000400000 */
[----:B------:R-:W1:Y:S02]  /*0270*/  MUFU.RCP R0, R0 ;  /* 0x0000000000007308 */ /* 0x000e640000001000 */
[----:B-1----:R-:W-:Y:S01]  /*0280*/  FMUL R13, R0, R13 ;  /* 0x0000000d000d7220 */ /* 0x002fe20000400000 */
[----:B------:R-:W-:Y:S06]  /*0290*/  @P0 EXIT ;  /* 0x000000000000094d */ /* 0x000fec0003800000 */
[----:B------:R-:W-:Y:S01]  /*02a0*/  STG.E desc[UR4][R2.64], R13 ;  /* 0x0000000d02007986 */ /* 0x000fe2000c101904 */
[----:B------:R-:W-:Y:S05]  /*02b0*/  EXIT ;  /* 0x000000000000794d */ /* 0x000fea0003800000 */
.L_x_0:
[----:B------:R-:W-:-:S00]  /*02c0*/  BRA `(.L_x_0) ;  /* 0xfffffffc00fc7947 */ /* 0x000fc0000383ffff */
[----:B------:R-:W-:-:S00]  /*02d0*/  NOP ;  /* 0x0000000000007918 */ /* 0x000fc00000000000 */
        /* <DEDUP_REMOVED lines=10> */
.L_x_1:


//--------------------- .nv.global.init           --------------------------
	.section	.nv.global.init,"aw",@progbits
.nv.global.init:
	.type		_$_str,@object
	.size		_$_str,(_$_str_$_2 - _$_str)
_$_str:
        /*0000*/ 	.byte	0x5f, 0x5f, 0x43, 0x55, 0x44, 0x41, 0x5f, 0x46, 0x54, 0x5a, 0x00
	.type		_$_str_$_2,@object
	.size		_$_str_$_2,(.L_1 - _$_str_$_2)
_$_str_$_2:
        /*000b*/ 	.byte	0x5f, 0x5f, 0x43, 0x55, 0x44, 0x41, 0x5f, 0x50, 0x52, 0x45, 0x43, 0x5f, 0x53, 0x51, 0x52, 0x54
        /*001b*/ 	.byte	0x00
.L_1:


//--------------------- .nv.constant0.triton_poi_fused_div_0 --------------------------
	.section	.nv.constant0.triton_poi_fused_div_0,"a",@progbits
	.sectionflags	@""
	.align	4
.nv.constant0.triton_poi_fused_div_0:
	.zero		548
